//
// Generated by NVIDIA NVVM Compiler
//
// Compiler Build ID: CL-36424714
// Cuda compilation tools, release 13.0, V13.0.88
// Based on NVVM 20.0.0
//

.version 9.0
.target sm_100
.address_size 64

	// .globl	_Z12sumaMatricesPfS_S_

.visible .entry _Z12sumaMatricesPfS_S_(
	.param .u64 .ptr .align 1 _Z12sumaMatricesPfS_S__param_0,
	.param .u64 .ptr .align 1 _Z12sumaMatricesPfS_S__param_1,
	.param .u64 .ptr .align 1 _Z12sumaMatricesPfS_S__param_2
)
{
	.reg .b32 	%r<11>;
	.reg .b32 	%f<4>;
	.reg .b64 	%rd<11>;

	ld.param.u64 	%rd1, [_Z12sumaMatricesPfS_S__param_0];
	ld.param.u64 	%rd2, [_Z12sumaMatricesPfS_S__param_1];
	ld.param.u64 	%rd3, [_Z12sumaMatricesPfS_S__param_2];
	cvta.to.global.u64 	%rd4, %rd1;
	cvta.to.global.u64 	%rd5, %rd3;
	cvta.to.global.u64 	%rd6, %rd2;
	mov.u32 	%r1, %ctaid.y;
	mov.u32 	%r2, %ntid.y;
	mov.u32 	%r3, %tid.y;
	mad.lo.s32 	%r4, %r1, %r2, %r3;
	shl.b32 	%r5, %r4, 2;
	mov.u32 	%r6, %ctaid.x;
	mov.u32 	%r7, %ntid.x;
	mov.u32 	%r8, %tid.x;
	mad.lo.s32 	%r9, %r6, %r7, %r8;
	add.s32 	%r10, %r5, %r9;
	mul.wide.s32 	%rd7, %r10, 4;
	add.s64 	%rd8, %rd6, %rd7;
	ld.global.f32 	%f1, [%rd8];
	add.s64 	%rd9, %rd5, %rd7;
	ld.global.f32 	%f2, [%rd9];
	add.f32 	%f3, %f1, %f2;
	add.s64 	%rd10, %rd4, %rd7;
	st.global.f32 	[%rd10], %f3;
	ret;

}


// ===== COMPILED SASS (sm_100) =====

	.target	sm_100

	.elftype	@"ET_EXEC"


//--------------------- .note.nv.tkinfo           --------------------------
	.section	.note.nv.tkinfo,"",@"SHT_NOTE"
	.sectionflags	@"SHF_NOTE_NV_TKINFO"
	.tkinfo
        /*0018*/ 	.word	0x00000002
        /*0030*/ 	.string	""
        /*0030*/ 	.string	"ptxas"
        /*0030*/ 	.string	"Cuda compilation tools, release 13.0, V13.0.88"
        /*0030*/ 	.string	"Build cuda_13.0.r13.0/compiler.36424714_0"
        /*0030*/ 	.string	"-arch sm_100 -m 64 "



//--------------------- .note.nv.cuinfo           --------------------------
	.section	.note.nv.cuinfo,"",@"SHT_NOTE"
	.sectionflags	@"SHF_NOTE_NV_CUINFO"
        /*0018*/ 	.short	0x0002
        /*001a*/ 	.short	0x0064
        /*001c*/ 	.short	0x0082
	.zero		2


//--------------------- .nv.info                  --------------------------
	.section	.nv.info,"",@"SHT_CUDA_INFO"
	.align	4


	//----- nvinfo : EIATTR_REGCOUNT
	.align		4
        /*0000*/ 	.byte	0x04, 0x2f
        /*0002*/ 	.short	(.L_1 - .L_0)
	.align		4
.L_0:
        /*0004*/ 	.word	index@(_Z12sumaMatricesPfS_S_)
        /*0008*/ 	.word	0x0000000c


	//----- nvinfo : EIATTR_FRAME_SIZE
	.align		4
.L_1:
        /*000c*/ 	.byte	0x04, 0x11
        /*000e*/ 	.short	(.L_3 - .L_2)
	.align		4
.L_2:
        /*0010*/ 	.word	index@(_Z12sumaMatricesPfS_S_)
        /*0014*/ 	.word	0x00000000


	//----- nvinfo : EIATTR_MIN_STACK_SIZE
	.align		4
.L_3:
        /*0018*/ 	.byte	0x04, 0x12
        /*001a*/ 	.short	(.L_5 - .L_4)
	.align		4
.L_4:
        /*001c*/ 	.word	index@(_Z12sumaMatricesPfS_S_)
        /*0020*/ 	.word	0x00000000
.L_5:


//--------------------- .nv.compat                --------------------------
	.section	.nv.compat,"",@"SHT_CUDA_COMPAT_INFO"
	.align	4
        /*0000*/ 	.byte	0x02, 0x09, 0x00, 0x00, 0x02, 0x02, 0x01, 0x00, 0x02, 0x05, 0x05, 0x00, 0x03, 0x07, 0x01, 0x01
        /*0010*/ 	.byte	0x02, 0x03, 0x00, 0x00, 0x02, 0x06, 0x01, 0x00, 0x04, 0x0b, 0x08, 0x00, 0x09, 0x00, 0x00, 0x00
        /*0020*/ 	.byte	0x00, 0x00, 0x00, 0x00


//--------------------- .nv.info._Z12sumaMatricesPfS_S_ --------------------------
	.section	.nv.info._Z12sumaMatricesPfS_S_,"",@"SHT_CUDA_INFO"
	.sectionflags	@""
	.align	4


	//----- nvinfo : EIATTR_CUDA_API_VERSION
	.align		4
        /*0000*/ 	.byte	0x04, 0x37
        /*0002*/ 	.short	(.L_7 - .L_6)
.L_6:
        /*0004*/ 	.word	0x00000082


	//----- nvinfo : EIATTR_KPARAM_INFO
	.align		4
.L_7:
        /*0008*/ 	.byte	0x04, 0x17
        /*000a*/ 	.short	(.L_9 - .L_8)
.L_8:
        /*000c*/ 	.word	0x00000000
        /*0010*/ 	.short	0x0002
        /*0012*/ 	.short	0x0010
        /*0014*/ 	.byte	0x00, 0xf5, 0x21, 0x00


	//----- nvinfo : EIATTR_KPARAM_INFO
	.align		4
.L_9:
        /*0018*/ 	.byte	0x04, 0x17
        /*001a*/ 	.short	(.L_11 - .L_10)
.L_10:
        /*001c*/ 	.word	0x00000000
        /*0020*/ 	.short	0x0001
        /*0022*/ 	.short	0x0008
        /*0024*/ 	.byte	0x00, 0xf5, 0x21, 0x00


	//----- nvinfo : EIATTR_KPARAM_INFO
	.align		4
.L_11:
        /*0028*/ 	.byte	0x04, 0x17
        /*002a*/ 	.short	(.L_13 - .L_12)
.L_12:
        /*002c*/ 	.word	0x00000000
        /*0030*/ 	.short	0x0000
        /*0032*/ 	.short	0x0000
        /*0034*/ 	.byte	0x00, 0xf5, 0x21, 0x00


	//----- nvinfo : EIATTR_SPARSE_MMA_MASK
	.align		4
.L_13:
        /*0038*/ 	.byte	0x03, 0x50
        /*003a*/ 	.short	0x0000


	//----- nvinfo : EIATTR_MAXREG_COUNT
	.align		4
        /*003c*/ 	.byte	0x03, 0x1b
        /*003e*/ 	.short	0x00ff


	//----- nvinfo : EIATTR_MERCURY_ISA_VERSION
	.align		4
        /*0040*/ 	.byte	0x03, 0x5f
        /*0042*/ 	.short	0x0101


	//----- nvinfo : EIATTR_VRC_CTA_INIT_COUNT
	.align		4
        /*0044*/ 	.byte	0x02, 0x4a
	.zero		1
	.zero		1


	//----- nvinfo : EIATTR_EXIT_INSTR_OFFSETS
	.align		4
        /*0048*/ 	.byte	0x04, 0x1c
        /*004a*/ 	.short	(.L_15 - .L_14)


	//   ....[0]....
.L_14:
        /*004c*/ 	.word	0x00000150


	//----- nvinfo : EIATTR_CBANK_PARAM_SIZE
	.align		4
.L_15:
        /*0050*/ 	.byte	0x03, 0x19
        /*0052*/ 	.short	0x0018


	//----- nvinfo : EIATTR_PARAM_CBANK
	.align		4
        /*0054*/ 	.byte	0x04, 0x0a
        /*0056*/ 	.short	(.L_17 - .L_16)
	.align		4
.L_16:
        /*0058*/ 	.word	index@(.nv.constant0._Z12sumaMatricesPfS_S_)
        /*005c*/ 	.short	0x0380
        /*005e*/ 	.short	0x0018


	//----- nvinfo : EIATTR_SW_WAR
	.align		4
.L_17:
        /*0060*/ 	.byte	0x04, 0x36
        /*0062*/ 	.short	(.L_19 - .L_18)
.L_18:
        /*0064*/ 	.word	0x00000008
.L_19:


//--------------------- .nv.callgraph             --------------------------
	.section	.nv.callgraph,"",@"SHT_CUDA_CALLGRAPH"
	.align	4
	.sectionentsize	8
	.align		4
        /*0000*/ 	.word	0x00000000
	.align		4
        /*0004*/ 	.word	0xffffffff
	.align		4
        /*0008*/ 	.word	0x00000000
	.align		4
        /*000c*/ 	.word	0xfffffffe
	.align		4
        /*0010*/ 	.word	0x00000000
	.align		4
        /*0014*/ 	.word	0xfffffffd
	.align		4
        /*0018*/ 	.word	0x00000000
	.align		4
        /*001c*/ 	.word	0xfffffffc


//--------------------- .text._Z12sumaMatricesPfS_S_ --------------------------
	.section	.text._Z12sumaMatricesPfS_S_,"ax",@progbits
	.align	128
        .global         _Z12sumaMatricesPfS_S_
        .type           _Z12sumaMatricesPfS_S_,@function
        .size           _Z12sumaMatricesPfS_S_,(.L_x_1 - _Z12sumaMatricesPfS_S_)
        .other          _Z12sumaMatricesPfS_S_,@"STO_CUDA_ENTRY STV_DEFAULT"
_Z12sumaMatricesPfS_S_:
.text._Z12sumaMatricesPfS_S_:
[----:B------:R-:W-:Y:S01]  /*0000*/  LDC R1, c[0x0][0x37c] ;  /* 0x0000df00ff017b82 */ /* 0x000fe20000000800 */
[----:B------:R-:W0:Y:S07]  /*0010*/  S2R R7, SR_TID.Y ;  /* 0x0000000000077919 */ /* 0x000e2e0000002200 */
[----:B------:R-:W0:Y:S01]  /*0020*/  S2UR UR6, SR_CTAID.Y ;  /* 0x00000000000679c3 */ /* 0x000e220000002600 */
[----:B------:R-:W1:Y:S01]  /*0030*/  LDCU.64 UR4, c[0x0][0x358] ;  /* 0x00006b00ff0477ac */ /* 0x000e620008000a00 */
[----:B------:R-:W2:Y:S06]  /*0040*/  S2R R9, SR_TID.X ;  /* 0x0000000000097919 */ /* 0x000eac0000002100 */
[----:B------:R-:W0:Y:S08]  /*0050*/  LDC R0, c[0x0][0x364] ;  /* 0x0000d900ff007b82 */ /* 0x000e300000000800 */
[----:B------:R-:W2:Y:S08]  /*0060*/  S2UR UR7, SR_CTAID.X ;  /* 0x00000000000779c3 */ /* 0x000eb00000002500 */
[----:B------:R-:W2:Y:S08]  /*0070*/  LDC R6, c[0x0][0x360] ;  /* 0x0000d800ff067b82 */ /* 0x000eb00000000800 */
[----:B------:R-:W3:Y:S01]  /*0080*/  LDC.64 R2, c[0x0][0x388] ;  /* 0x0000e200ff027b82 */ /* 0x000ee20000000a00 */
[----:B0-----:R-:W-:-:S07]  /*0090*/  IMAD R0, R0, UR6, R7 ;  /* 0x0000000600007c24 */ /* 0x001fce000f8e0207 */
[----:B------:R-:W0:Y:S01]  /*00a0*/  LDC.64 R4, c[0x0][0x390] ;  /* 0x0000e400ff047b82 */ /* 0x000e220000000a00 */
[----:B--2---:R-:W-:-:S05]  /*00b0*/  IMAD R7, R6, UR7, R9 ;  /* 0x0000000706077c24 */ /* 0x004fca000f8e0209 */
[----:B------:R-:W-:Y:S02]  /*00c0*/  LEA R9, R0, R7, 0x2 ;  /* 0x0000000700097211 */ /* 0x000fe400078e10ff */
[----:B------:R-:W2:Y:S03]  /*00d0*/  LDC.64 R6, c[0x0][0x380] ;  /* 0x0000e000ff067b82 */ /* 0x000ea60000000a00 */
[----:B---3--:R-:W-:-:S04]  /*00e0*/  IMAD.WIDE R2, R9, 0x4, R2 ;  /* 0x0000000409027825 */ /* 0x008fc800078e0202 */
[C---:B0-----:R-:W-:Y:S02]  /*00f0*/  IMAD.WIDE R4, R9.reuse, 0x4, R4 ;  /* 0x0000000409047825 */ /* 0x041fe400078e0204 */
[----:B-1----:R-:W3:Y:S04]  /*0100*/  LDG.E R2, desc[UR4][R2.64] ;  /* 0x0000000402027981 */ /* 0x002ee8000c1e1900 */
[----:B------:R-:W3:Y:S01]  /*0110*/  LDG.E R5, desc[UR4][R4.64] ;  /* 0x0000000404057981 */ /* 0x000ee2000c1e1900 */
[----:B--2---:R-:W-:-:S04]  /*0120*/  IMAD.WIDE R6, R9, 0x4, R6 ;  /* 0x0000000409067825 */ /* 0x004fc800078e0206 */
[----:B---3--:R-:W-:-:S05]  /*0130*/  FADD R9, R2, R5 ;  /* 0x0000000502097221 */ /* 0x008fca0000000000 */
[----:B------:R-:W-:Y:S01]  /*0140*/  STG.E desc[UR4][R6.64], R9 ;  /* 0x0000000906007986 */ /* 0x000fe2000c101904 */
[----:B------:R-:W-:Y:S05]  /*0150*/  EXIT ;  /* 0x000000000000794d */ /* 0x000fea0003800000 */
.L_x_0:
[----:B------:R-:W-:-:S00]  /*0160*/  BRA `(.L_x_0) ;  /* 0xfffffffc00fc7947 */ /* 0x000fc0000383ffff */
[----:B------:R-:W-:-:S00]  /*0170*/  NOP ;  /* 0x0000000000007918 */ /* 0x000fc00000000000 */
        /* <DEDUP_REMOVED lines=8> */
.L_x_1:


//--------------------- .nv.shared.reserved.0     --------------------------
	.section	.nv.shared.reserved.0,"aw",@nobits
	.weak		__nv_reservedSMEM_offset_0_alias
	.size		__nv_reservedSMEM_offset_0_alias, 0, 64
	.other		__nv_reservedSMEM_offset_0_alias,@"STO_CUDA_RESERVED_SHARED STV_DEFAULT"
__nv_reservedSMEM_offset_0_alias:
	.zero		0
	.zero		64


//--------------------- .nv.constant0._Z12sumaMatricesPfS_S_ --------------------------
	.section	.nv.constant0._Z12sumaMatricesPfS_S_,"a",@progbits
	.sectionflags	@""
	.align	4
.nv.constant0._Z12sumaMatricesPfS_S_:
	.zero		920


//--------------------- SYMBOLS --------------------------

	.type		.nv.reservedSmem.offset0,@object
	.size		.nv.reservedSmem.offset0,0x4
